//
// Generated by NVIDIA NVVM Compiler
//
// Compiler Build ID: CL-36424714
// Cuda compilation tools, release 13.0, V13.0.88
// Based on NVVM 20.0.0
//

.version 9.0
.target sm_100
.address_size 64

	// .globl	_Z5conv3PfPKfS1_ii

.visible .entry _Z5conv3PfPKfS1_ii(
	.param .u64 .ptr .align 1 _Z5conv3PfPKfS1_ii_param_0,
	.param .u64 .ptr .align 1 _Z5conv3PfPKfS1_ii_param_1,
	.param .u64 .ptr .align 1 _Z5conv3PfPKfS1_ii_param_2,
	.param .u32 _Z5conv3PfPKfS1_ii_param_3,
	.param .u32 _Z5conv3PfPKfS1_ii_param_4
)
{
	.reg .pred 	%p<4>;
	.reg .b32 	%r<16>;
	.reg .b32 	%f<28>;
	.reg .b64 	%rd<14>;

	ld.param.u64 	%rd1, [_Z5conv3PfPKfS1_ii_param_0];
	ld.param.u64 	%rd2, [_Z5conv3PfPKfS1_ii_param_1];
	ld.param.u64 	%rd3, [_Z5conv3PfPKfS1_ii_param_2];
	ld.param.u32 	%r3, [_Z5conv3PfPKfS1_ii_param_3];
	ld.param.u32 	%r4, [_Z5conv3PfPKfS1_ii_param_4];
	mov.u32 	%r6, %ctaid.x;
	mov.u32 	%r7, %ntid.x;
	mov.u32 	%r8, %tid.x;
	mad.lo.s32 	%r1, %r6, %r7, %r8;
	mov.u32 	%r9, %ctaid.y;
	mov.u32 	%r10, %ntid.y;
	mov.u32 	%r11, %tid.y;
	mad.lo.s32 	%r12, %r9, %r10, %r11;
	setp.ge.s32 	%p1, %r1, %r3;
	setp.ge.s32 	%p2, %r12, %r4;
	or.pred  	%p3, %p1, %p2;
	@%p3 bra 	$L__BB0_2;
	cvta.to.global.u64 	%rd4, %rd2;
	cvta.to.global.u64 	%rd5, %rd3;
	cvta.to.global.u64 	%rd6, %rd1;
	add.s32 	%r13, %r3, 2;
	mad.lo.s32 	%r14, %r13, %r12, %r1;
	mul.wide.s32 	%rd7, %r14, 4;
	add.s64 	%rd8, %rd4, %rd7;
	ld.global.nc.f32 	%f1, [%rd8];
	ld.global.nc.f32 	%f2, [%rd5];
	fma.rn.f32 	%f3, %f1, %f2, 0f00000000;
	ld.global.nc.f32 	%f4, [%rd8+4];
	ld.global.nc.f32 	%f5, [%rd5+4];
	fma.rn.f32 	%f6, %f4, %f5, %f3;
	ld.global.nc.f32 	%f7, [%rd8+8];
	ld.global.nc.f32 	%f8, [%rd5+8];
	fma.rn.f32 	%f9, %f7, %f8, %f6;
	mul.wide.s32 	%rd9, %r13, 4;
	add.s64 	%rd10, %rd8, %rd9;
	ld.global.nc.f32 	%f10, [%rd10];
	ld.global.nc.f32 	%f11, [%rd5+12];
	fma.rn.f32 	%f12, %f10, %f11, %f9;
	ld.global.nc.f32 	%f13, [%rd10+4];
	ld.global.nc.f32 	%f14, [%rd5+16];
	fma.rn.f32 	%f15, %f13, %f14, %f12;
	ld.global.nc.f32 	%f16, [%rd10+8];
	ld.global.nc.f32 	%f17, [%rd5+20];
	fma.rn.f32 	%f18, %f16, %f17, %f15;
	add.s64 	%rd11, %rd10, %rd9;
	ld.global.nc.f32 	%f19, [%rd11];
	ld.global.nc.f32 	%f20, [%rd5+24];
	fma.rn.f32 	%f21, %f19, %f20, %f18;
	ld.global.nc.f32 	%f22, [%rd11+4];
	ld.global.nc.f32 	%f23, [%rd5+28];
	fma.rn.f32 	%f24, %f22, %f23, %f21;
	ld.global.nc.f32 	%f25, [%rd11+8];
	ld.global.nc.f32 	%f26, [%rd5+32];
	fma.rn.f32 	%f27, %f25, %f26, %f24;
	mad.lo.s32 	%r15, %r3, %r12, %r1;
	mul.wide.s32 	%rd12, %r15, 4;
	add.s64 	%rd13, %rd6, %rd12;
	st.global.f32 	[%rd13], %f27;
$L__BB0_2:
	ret;

}


// ===== COMPILED SASS (sm_100) =====

	.target	sm_100

	.elftype	@"ET_EXEC"


//--------------------- .note.nv.tkinfo           --------------------------
	.section	.note.nv.tkinfo,"",@"SHT_NOTE"
	.sectionflags	@"SHF_NOTE_NV_TKINFO"
	.tkinfo
        /*0018*/ 	.word	0x00000002
        /*0030*/ 	.string	""
        /*0030*/ 	.string	"ptxas"
        /*0030*/ 	.string	"Cuda compilation tools, release 13.0, V13.0.88"
        /*0030*/ 	.string	"Build cuda_13.0.r13.0/compiler.36424714_0"
        /*0030*/ 	.string	"-arch sm_100 -m 64 "



//--------------------- .note.nv.cuinfo           --------------------------
	.section	.note.nv.cuinfo,"",@"SHT_NOTE"
	.sectionflags	@"SHF_NOTE_NV_CUINFO"
        /*0018*/ 	.short	0x0002
        /*001a*/ 	.short	0x0064
        /*001c*/ 	.short	0x0082
	.zero		2


//--------------------- .nv.info                  --------------------------
	.section	.nv.info,"",@"SHT_CUDA_INFO"
	.align	4


	//----- nvinfo : EIATTR_REGCOUNT
	.align		4
        /*0000*/ 	.byte	0x04, 0x2f
        /*0002*/ 	.short	(.L_1 - .L_0)
	.align		4
.L_0:
        /*0004*/ 	.word	index@(_Z5conv3PfPKfS1_ii)
        /*0008*/ 	.word	0x0000001e


	//----- nvinfo : EIATTR_FRAME_SIZE
	.align		4
.L_1:
        /*000c*/ 	.byte	0x04, 0x11
        /*000e*/ 	.short	(.L_3 - .L_2)
	.align		4
.L_2:
        /*0010*/ 	.word	index@(_Z5conv3PfPKfS1_ii)
        /*0014*/ 	.word	0x00000000


	//----- nvinfo : EIATTR_MIN_STACK_SIZE
	.align		4
.L_3:
        /*0018*/ 	.byte	0x04, 0x12
        /*001a*/ 	.short	(.L_5 - .L_4)
	.align		4
.L_4:
        /*001c*/ 	.word	index@(_Z5conv3PfPKfS1_ii)
        /*0020*/ 	.word	0x00000000
.L_5:


//--------------------- .nv.compat                --------------------------
	.section	.nv.compat,"",@"SHT_CUDA_COMPAT_INFO"
	.align	4
        /*0000*/ 	.byte	0x02, 0x09, 0x00, 0x00, 0x02, 0x02, 0x01, 0x00, 0x02, 0x05, 0x05, 0x00, 0x03, 0x07, 0x01, 0x01
        /*0010*/ 	.byte	0x02, 0x03, 0x00, 0x00, 0x02, 0x06, 0x01, 0x00, 0x04, 0x0b, 0x08, 0x00, 0x09, 0x00, 0x00, 0x00
        /*0020*/ 	.byte	0x00, 0x00, 0x00, 0x00


//--------------------- .nv.info._Z5conv3PfPKfS1_ii --------------------------
	.section	.nv.info._Z5conv3PfPKfS1_ii,"",@"SHT_CUDA_INFO"
	.sectionflags	@""
	.align	4


	//----- nvinfo : EIATTR_CUDA_API_VERSION
	.align		4
        /*0000*/ 	.byte	0x04, 0x37
        /*0002*/ 	.short	(.L_7 - .L_6)
.L_6:
        /*0004*/ 	.word	0x00000082


	//----- nvinfo : EIATTR_KPARAM_INFO
	.align		4
.L_7:
        /*0008*/ 	.byte	0x04, 0x17
        /*000a*/ 	.short	(.L_9 - .L_8)
.L_8:
        /*000c*/ 	.word	0x00000000
        /*0010*/ 	.short	0x0004
        /*0012*/ 	.short	0x001c
        /*0014*/ 	.byte	0x00, 0xf0, 0x11, 0x00


	//----- nvinfo : EIATTR_KPARAM_INFO
	.align		4
.L_9:
        /*0018*/ 	.byte	0x04, 0x17
        /*001a*/ 	.short	(.L_11 - .L_10)
.L_10:
        /*001c*/ 	.word	0x00000000
        /*0020*/ 	.short	0x0003
        /*0022*/ 	.short	0x0018
        /*0024*/ 	.byte	0x00, 0xf0, 0x11, 0x00


	//----- nvinfo : EIATTR_KPARAM_INFO
	.align		4
.L_11:
        /*0028*/ 	.byte	0x04, 0x17
        /*002a*/ 	.short	(.L_13 - .L_12)
.L_12:
        /*002c*/ 	.word	0x00000000
        /*0030*/ 	.short	0x0002
        /*0032*/ 	.short	0x0010
        /*0034*/ 	.byte	0x00, 0xf5, 0x21, 0x00


	//----- nvinfo : EIATTR_KPARAM_INFO
	.align		4
.L_13:
        /*0038*/ 	.byte	0x04, 0x17
        /*003a*/ 	.short	(.L_15 - .L_14)
.L_14:
        /*003c*/ 	.word	0x00000000
        /*0040*/ 	.short	0x0001
        /*0042*/ 	.short	0x0008
        /*0044*/ 	.byte	0x00, 0xf5, 0x21, 0x00


	//----- nvinfo : EIATTR_KPARAM_INFO
	.align		4
.L_15:
        /*0048*/ 	.byte	0x04, 0x17
        /*004a*/ 	.short	(.L_17 - .L_16)
.L_16:
        /*004c*/ 	.word	0x00000000
        /*0050*/ 	.short	0x0000
        /*0052*/ 	.short	0x0000
        /*0054*/ 	.byte	0x00, 0xf5, 0x21, 0x00


	//----- nvinfo : EIATTR_SPARSE_MMA_MASK
	.align		4
.L_17:
        /*0058*/ 	.byte	0x03, 0x50
        /*005a*/ 	.short	0x0000


	//----- nvinfo : EIATTR_MAXREG_COUNT
	.align		4
        /*005c*/ 	.byte	0x03, 0x1b
        /*005e*/ 	.short	0x00ff


	//----- nvinfo : EIATTR_MERCURY_ISA_VERSION
	.align		4
        /*0060*/ 	.byte	0x03, 0x5f
        /*0062*/ 	.short	0x0101


	//----- nvinfo : EIATTR_VRC_CTA_INIT_COUNT
	.align		4
        /*0064*/ 	.byte	0x02, 0x4a
	.zero		1
	.zero		1


	//----- nvinfo : EIATTR_EXIT_INSTR_OFFSETS
	.align		4
        /*0068*/ 	.byte	0x04, 0x1c
        /*006a*/ 	.short	(.L_19 - .L_18)


	//   ....[0]....
.L_18:
        /*006c*/ 	.word	0x000000c0


	//   ....[1]....
        /*0070*/ 	.word	0x00000340


	//----- nvinfo : EIATTR_CBANK_PARAM_SIZE
	.align		4
.L_19:
        /*0074*/ 	.byte	0x03, 0x19
        /*0076*/ 	.short	0x0020


	//----- nvinfo : EIATTR_PARAM_CBANK
	.align		4
        /*0078*/ 	.byte	0x04, 0x0a
        /*007a*/ 	.short	(.L_21 - .L_20)
	.align		4
.L_20:
        /*007c*/ 	.word	index@(.nv.constant0._Z5conv3PfPKfS1_ii)
        /*0080*/ 	.short	0x0380
        /*0082*/ 	.short	0x0020


	//----- nvinfo : EIATTR_SW_WAR
	.align		4
.L_21:
        /*0084*/ 	.byte	0x04, 0x36
        /*0086*/ 	.short	(.L_23 - .L_22)
.L_22:
        /*0088*/ 	.word	0x00000008
.L_23:


//--------------------- .nv.callgraph             --------------------------
	.section	.nv.callgraph,"",@"SHT_CUDA_CALLGRAPH"
	.align	4
	.sectionentsize	8
	.align		4
        /*0000*/ 	.word	0x00000000
	.align		4
        /*0004*/ 	.word	0xffffffff
	.align		4
        /*0008*/ 	.word	0x00000000
	.align		4
        /*000c*/ 	.word	0xfffffffe
	.align		4
        /*0010*/ 	.word	0x00000000
	.align		4
        /*0014*/ 	.word	0xfffffffd
	.align		4
        /*0018*/ 	.word	0x00000000
	.align		4
        /*001c*/ 	.word	0xfffffffc


//--------------------- .text._Z5conv3PfPKfS1_ii  --------------------------
	.section	.text._Z5conv3PfPKfS1_ii,"ax",@progbits
	.align	128
        .global         _Z5conv3PfPKfS1_ii
        .type           _Z5conv3PfPKfS1_ii,@function
        .size           _Z5conv3PfPKfS1_ii,(.L_x_1 - _Z5conv3PfPKfS1_ii)
        .other          _Z5conv3PfPKfS1_ii,@"STO_CUDA_ENTRY STV_DEFAULT"
_Z5conv3PfPKfS1_ii:
.text._Z5conv3PfPKfS1_ii:
[----:B------:R-:W-:Y:S01]  /*0000*/  LDC R1, c[0x0][0x37c] ;  /* 0x0000df00ff017b82 */ /* 0x000fe20000000800 */
[----:B------:R-:W0:Y:S07]  /*0010*/  S2R R5, SR_TID.Y ;  /* 0x0000000000057919 */ /* 0x000e2e0000002200 */
[----:B------:R-:W1:Y:S01]  /*0020*/  LDC R11, c[0x0][0x360] ;  /* 0x0000d800ff0b7b82 */ /* 0x000e620000000800 */
[----:B------:R-:W1:Y:S07]  /*0030*/  S2R R0, SR_TID.X ;  /* 0x0000000000007919 */ /* 0x000e6e0000002100 */
[----:B------:R-:W0:Y:S08]  /*0040*/  S2UR UR5, SR_CTAID.Y ;  /* 0x00000000000579c3 */ /* 0x000e300000002600 */
[----:B------:R-:W0:Y:S08]  /*0050*/  LDC R10, c[0x0][0x364] ;  /* 0x0000d900ff0a7b82 */ /* 0x000e300000000800 */
[----:B------:R-:W1:Y:S08]  /*0060*/  S2UR UR4, SR_CTAID.X ;  /* 0x00000000000479c3 */ /* 0x000e700000002500 */
[----:B------:R-:W2:Y:S01]  /*0070*/  LDC.64 R2, c[0x0][0x398] ;  /* 0x0000e600ff027b82 */ /* 0x000ea20000000a00 */
[----:B0-----:R-:W-:-:S02]  /*0080*/  IMAD R10, R10, UR5, R5 ;  /* 0x000000050a0a7c24 */ /* 0x001fc4000f8e0205 */
[----:B-1----:R-:W-:-:S03]  /*0090*/  IMAD R11, R11, UR4, R0 ;  /* 0x000000040b0b7c24 */ /* 0x002fc6000f8e0200 */
[----:B--2---:R-:W-:-:S04]  /*00a0*/  ISETP.GE.AND P0, PT, R10, R3, PT ;  /* 0x000000030a00720c */ /* 0x004fc80003f06270 */
[----:B------:R-:W-:-:S13]  /*00b0*/  ISETP.GE.OR P0, PT, R11, R2, P0 ;  /* 0x000000020b00720c */ /* 0x000fda0000706670 */
[----:B------:R-:W-:Y:S05]  /*00c0*/  @P0 EXIT ;  /* 0x000000000000094d */ /* 0x000fea0003800000 */
[----:B------:R-:W0:Y:S01]  /*00d0*/  LDC.64 R22, c[0x0][0x388] ;  /* 0x0000e200ff167b82 */ /* 0x000e220000000a00 */
[----:B------:R-:W1:Y:S01]  /*00e0*/  LDCU.64 UR4, c[0x0][0x358] ;  /* 0x00006b00ff0477ac */ /* 0x000e620008000a00 */
[----:B------:R-:W-:-:S05]  /*00f0*/  IADD3 R9, PT, PT, R2, 0x2, RZ ;  /* 0x0000000202097810 */ /* 0x000fca0007ffe0ff */
[----:B------:R-:W-:Y:S01]  /*0100*/  IMAD R3, R10, R9, R11 ;  /* 0x000000090a037224 */ /* 0x000fe200078e020b */
[----:B------:R-:W2:Y:S03]  /*0110*/  LDC.64 R4, c[0x0][0x390] ;  /* 0x0000e400ff047b82 */ /* 0x000ea60000000a00 */
[----:B0-----:R-:W-:-:S05]  /*0120*/  IMAD.WIDE R22, R3, 0x4, R22 ;  /* 0x0000000403167825 */ /* 0x001fca00078e0216 */
[----:B-1----:R-:W3:Y:S04]  /*0130*/  LDG.E.CONSTANT R0, desc[UR4][R22.64] ;  /* 0x0000000416007981 */ /* 0x002ee8000c1e9900 */
[----:B--2---:R-:W3:Y:S01]  /*0140*/  LDG.E.CONSTANT R13, desc[UR4][R4.64] ;  /* 0x00000004040d7981 */ /* 0x004ee2000c1e9900 */
[----:B------:R-:W-:-:S03]  /*0150*/  IMAD.WIDE R6, R9, 0x4, R22 ;  /* 0x0000000409067825 */ /* 0x000fc600078e0216 */
[----:B------:R-:W2:Y:S04]  /*0160*/  LDG.E.CONSTANT R12, desc[UR4][R4.64+0x4] ;  /* 0x00000404040c7981 */ /* 0x000ea8000c1e9900 */
[----:B------:R-:W2:Y:S04]  /*0170*/  LDG.E.CONSTANT R15, desc[UR4][R22.64+0x4] ;  /* 0x00000404160f7981 */ /* 0x000ea8000c1e9900 */
[----:B------:R-:W4:Y:S04]  /*0180*/  LDG.E.CONSTANT R3, desc[UR4][R22.64+0x8] ;  /* 0x0000080416037981 */ /* 0x000f28000c1e9900 */
[----:B------:R-:W4:Y:S04]  /*0190*/  LDG.E.CONSTANT R14, desc[UR4][R4.64+0x8] ;  /* 0x00000804040e7981 */ /* 0x000f28000c1e9900 */
[----:B------:R-:W5:Y:S04]  /*01a0*/  LDG.E.CONSTANT R16, desc[UR4][R4.64+0xc] ;  /* 0x00000c0404107981 */ /* 0x000f68000c1e9900 */
[----:B------:R-:W5:Y:S01]  /*01b0*/  LDG.E.CONSTANT R17, desc[UR4][R6.64] ;  /* 0x0000000406117981 */ /* 0x000f62000c1e9900 */
[----:B------:R-:W-:-:S03]  /*01c0*/  IMAD.WIDE R8, R9, 0x4, R6 ;  /* 0x0000000409087825 */ /* 0x000fc600078e0206 */
[----:B------:R-:W5:Y:S04]  /*01d0*/  LDG.E.CONSTANT R18, desc[UR4][R4.64+0x10] ;  /* 0x0000100404127981 */ /* 0x000f68000c1e9900 */
[----:B------:R-:W5:Y:S04]  /*01e0*/  LDG.E.CONSTANT R19, desc[UR4][R6.64+0x4] ;  /* 0x0000040406137981 */ /* 0x000f68000c1e9900 */
[----:B------:R0:W5:Y:S04]  /*01f0*/  LDG.E.CONSTANT R20, desc[UR4][R6.64+0x8] ;  /* 0x0000080406147981 */ /* 0x000168000c1e9900 */
[----:B------:R-:W5:Y:S04]  /*0200*/  LDG.E.CONSTANT R27, desc[UR4][R4.64+0x14] ;  /* 0x00001404041b7981 */ /* 0x000f68000c1e9900 */
[----:B------:R-:W5:Y:S01]  /*0210*/  LDG.E.CONSTANT R25, desc[UR4][R4.64+0x18] ;  /* 0x0000180404197981 */ /* 0x000f62000c1e9900 */
[----:B0-----:R-:W0:Y:S03]  /*0220*/  LDC.64 R6, c[0x0][0x380] ;  /* 0x0000e000ff067b82 */ /* 0x001e260000000a00 */
[----:B------:R-:W5:Y:S04]  /*0230*/  LDG.E.CONSTANT R24, desc[UR4][R8.64] ;  /* 0x0000000408187981 */ /* 0x000f68000c1e9900 */
[----:B------:R-:W5:Y:S04]  /*0240*/  LDG.E.CONSTANT R23, desc[UR4][R4.64+0x1c] ;  /* 0x00001c0404177981 */ /* 0x000f68000c1e9900 */
[----:B------:R-:W5:Y:S04]  /*0250*/  LDG.E.CONSTANT R22, desc[UR4][R8.64+0x4] ;  /* 0x0000040408167981 */ /* 0x000f68000c1e9900 */
[----:B------:R-:W5:Y:S04]  /*0260*/  LDG.E.CONSTANT R21, desc[UR4][R8.64+0x8] ;  /* 0x0000080408157981 */ /* 0x000f68000c1e9900 */
[----:B------:R-:W5:Y:S01]  /*0270*/  LDG.E.CONSTANT R26, desc[UR4][R4.64+0x20] ;  /* 0x00002004041a7981 */ /* 0x000f62000c1e9900 */
[----:B------:R-:W-:-:S04]  /*0280*/  IMAD R11, R10, R2, R11 ;  /* 0x000000020a0b7224 */ /* 0x000fc800078e020b */
[----:B0-----:R-:W-:-:S04]  /*0290*/  IMAD.WIDE R6, R11, 0x4, R6 ;  /* 0x000000040b067825 */ /* 0x001fc800078e0206 */
[----:B---3--:R-:W-:-:S04]  /*02a0*/  FFMA R0, R0, R13, RZ ;  /* 0x0000000d00007223 */ /* 0x008fc800000000ff */
[----:B--2---:R-:W-:-:S04]  /*02b0*/  FFMA R0, R15, R12, R0 ;  /* 0x0000000c0f007223 */ /* 0x004fc80000000000 */
[----:B----4-:R-:W-:-:S04]  /*02c0*/  FFMA R0, R3, R14, R0 ;  /* 0x0000000e03007223 */ /* 0x010fc80000000000 */
[----:B-----5:R-:W-:-:S04]  /*02d0*/  FFMA R0, R17, R16, R0 ;  /* 0x0000001011007223 */ /* 0x020fc80000000000 */
[----:B------:R-:W-:-:S04]  /*02e0*/  FFMA R19, R19, R18, R0 ;  /* 0x0000001213137223 */ /* 0x000fc80000000000 */
[----:B------:R-:W-:-:S04]  /*02f0*/  FFMA R19, R20, R27, R19 ;  /* 0x0000001b14137223 */ /* 0x000fc80000000013 */
[----:B------:R-:W-:-:S04]  /*0300*/  FFMA R19, R24, R25, R19 ;  /* 0x0000001918137223 */ /* 0x000fc80000000013 */
[----:B------:R-:W-:-:S04]  /*0310*/  FFMA R22, R22, R23, R19 ;  /* 0x0000001716167223 */ /* 0x000fc80000000013 */
[----:B------:R-:W-:-:S05]  /*0320*/  FFMA R21, R21, R26, R22 ;  /* 0x0000001a15157223 */ /* 0x000fca0000000016 */
[----:B------:R-:W-:Y:S01]  /*0330*/  STG.E desc[UR4][R6.64], R21 ;  /* 0x0000001506007986 */ /* 0x000fe2000c101904 */
[----:B------:R-:W-:Y:S05]  /*0340*/  EXIT ;  /* 0x000000000000794d */ /* 0x000fea0003800000 */
.L_x_0:
[----:B------:R-:W-:-:S00]  /*0350*/  BRA `(.L_x_0) ;  /* 0xfffffffc00fc7947 */ /* 0x000fc0000383ffff */
[----:B------:R-:W-:-:S00]  /*0360*/  NOP ;  /* 0x0000000000007918 */ /* 0x000fc00000000000 */
        /* <DEDUP_REMOVED lines=9> */
.L_x_1:


//--------------------- .nv.shared.reserved.0     --------------------------
	.section	.nv.shared.reserved.0,"aw",@nobits
	.weak		__nv_reservedSMEM_offset_0_alias
	.size		__nv_reservedSMEM_offset_0_alias, 0, 64
	.other		__nv_reservedSMEM_offset_0_alias,@"STO_CUDA_RESERVED_SHARED STV_DEFAULT"
__nv_reservedSMEM_offset_0_alias:
	.zero		0
	.zero		64


//--------------------- .nv.constant0._Z5conv3PfPKfS1_ii --------------------------
	.section	.nv.constant0._Z5conv3PfPKfS1_ii,"a",@progbits
	.sectionflags	@""
	.align	4
.nv.constant0._Z5conv3PfPKfS1_ii:
	.zero		928


//--------------------- SYMBOLS --------------------------

	.type		.nv.reservedSmem.offset0,@object
	.size		.nv.reservedSmem.offset0,0x4
